//
// Generated by NVIDIA NVVM Compiler
//
// Compiler Build ID: CL-36424714
// Cuda compilation tools, release 13.0, V13.0.88
// Based on NVVM 20.0.0
//

.version 9.0
.target sm_100
.address_size 64

	// .globl	_Z18matmul_cuda_kernelPfS_S_iii

.visible .entry _Z18matmul_cuda_kernelPfS_S_iii(
	.param .u64 .ptr .align 1 _Z18matmul_cuda_kernelPfS_S_iii_param_0,
	.param .u64 .ptr .align 1 _Z18matmul_cuda_kernelPfS_S_iii_param_1,
	.param .u64 .ptr .align 1 _Z18matmul_cuda_kernelPfS_S_iii_param_2,
	.param .u32 _Z18matmul_cuda_kernelPfS_S_iii_param_3,
	.param .u32 _Z18matmul_cuda_kernelPfS_S_iii_param_4,
	.param .u32 _Z18matmul_cuda_kernelPfS_S_iii_param_5
)
{
	.reg .pred 	%p<13>;
	.reg .b32 	%r<43>;
	.reg .b32 	%f<68>;
	.reg .b64 	%rd<53>;

	ld.param.u64 	%rd7, [_Z18matmul_cuda_kernelPfS_S_iii_param_0];
	ld.param.u64 	%rd8, [_Z18matmul_cuda_kernelPfS_S_iii_param_1];
	ld.param.u64 	%rd6, [_Z18matmul_cuda_kernelPfS_S_iii_param_2];
	ld.param.u32 	%r20, [_Z18matmul_cuda_kernelPfS_S_iii_param_3];
	ld.param.u32 	%r18, [_Z18matmul_cuda_kernelPfS_S_iii_param_4];
	ld.param.u32 	%r19, [_Z18matmul_cuda_kernelPfS_S_iii_param_5];
	cvta.to.global.u64 	%rd1, %rd8;
	cvta.to.global.u64 	%rd2, %rd7;
	mov.u32 	%r22, %ctaid.y;
	mov.u32 	%r23, %ntid.y;
	mov.u32 	%r24, %tid.y;
	mad.lo.s32 	%r25, %r22, %r23, %r24;
	mov.u32 	%r26, %ctaid.x;
	mov.u32 	%r27, %ntid.x;
	mov.u32 	%r28, %tid.x;
	mad.lo.s32 	%r2, %r26, %r27, %r28;
	setp.ge.s32 	%p1, %r2, %r19;
	setp.ge.s32 	%p2, %r25, %r20;
	or.pred  	%p3, %p1, %p2;
	@%p3 bra 	$L__BB0_14;
	setp.lt.s32 	%p4, %r18, 1;
	mov.f32 	%f67, 0f00000000;
	@%p4 bra 	$L__BB0_13;
	mul.lo.s32 	%r3, %r18, %r25;
	and.b32  	%r4, %r18, 7;
	setp.lt.u32 	%p5, %r18, 8;
	mov.f32 	%f67, 0f00000000;
	mov.b32 	%r41, 0;
	@%p5 bra 	$L__BB0_5;
	and.b32  	%r41, %r18, 2147483640;
	neg.s32 	%r39, %r41;
	shl.b32 	%r7, %r19, 3;
	mul.wide.u32 	%rd9, %r3, 4;
	add.s64 	%rd10, %rd9, %rd2;
	add.s64 	%rd52, %rd10, 16;
	mov.f32 	%f67, 0f00000000;
	mul.wide.s32 	%rd13, %r19, 4;
	mov.u32 	%r38, %r2;
$L__BB0_4:
	.pragma "nounroll";
	ld.global.f32 	%f17, [%rd52+-16];
	mul.wide.s32 	%rd11, %r38, 4;
	add.s64 	%rd12, %rd1, %rd11;
	ld.global.f32 	%f18, [%rd12];
	fma.rn.f32 	%f19, %f17, %f18, %f67;
	ld.global.f32 	%f20, [%rd52+-12];
	add.s64 	%rd14, %rd12, %rd13;
	ld.global.f32 	%f21, [%rd14];
	fma.rn.f32 	%f22, %f20, %f21, %f19;
	ld.global.f32 	%f23, [%rd52+-8];
	add.s64 	%rd15, %rd14, %rd13;
	ld.global.f32 	%f24, [%rd15];
	fma.rn.f32 	%f25, %f23, %f24, %f22;
	ld.global.f32 	%f26, [%rd52+-4];
	add.s64 	%rd16, %rd15, %rd13;
	ld.global.f32 	%f27, [%rd16];
	fma.rn.f32 	%f28, %f26, %f27, %f25;
	ld.global.f32 	%f29, [%rd52];
	add.s64 	%rd17, %rd16, %rd13;
	ld.global.f32 	%f30, [%rd17];
	fma.rn.f32 	%f31, %f29, %f30, %f28;
	ld.global.f32 	%f32, [%rd52+4];
	add.s64 	%rd18, %rd17, %rd13;
	ld.global.f32 	%f33, [%rd18];
	fma.rn.f32 	%f34, %f32, %f33, %f31;
	ld.global.f32 	%f35, [%rd52+8];
	add.s64 	%rd19, %rd18, %rd13;
	ld.global.f32 	%f36, [%rd19];
	fma.rn.f32 	%f37, %f35, %f36, %f34;
	ld.global.f32 	%f38, [%rd52+12];
	add.s64 	%rd20, %rd19, %rd13;
	ld.global.f32 	%f39, [%rd20];
	fma.rn.f32 	%f67, %f38, %f39, %f37;
	add.s32 	%r39, %r39, 8;
	add.s32 	%r38, %r38, %r7;
	add.s64 	%rd52, %rd52, 32;
	setp.ne.s32 	%p6, %r39, 0;
	@%p6 bra 	$L__BB0_4;
$L__BB0_5:
	setp.eq.s32 	%p7, %r4, 0;
	@%p7 bra 	$L__BB0_13;
	and.b32  	%r13, %r18, 3;
	setp.lt.u32 	%p8, %r4, 4;
	@%p8 bra 	$L__BB0_8;
	add.s32 	%r30, %r41, %r3;
	mul.wide.u32 	%rd21, %r30, 4;
	add.s64 	%rd22, %rd2, %rd21;
	ld.global.f32 	%f41, [%rd22];
	mad.lo.s32 	%r31, %r41, %r19, %r2;
	mul.wide.s32 	%rd23, %r31, 4;
	add.s64 	%rd24, %rd1, %rd23;
	ld.global.f32 	%f42, [%rd24];
	fma.rn.f32 	%f43, %f41, %f42, %f67;
	cvt.u64.u32 	%rd25, %r3;
	cvt.u64.u32 	%rd26, %r41;
	add.s64 	%rd27, %rd26, %rd25;
	shl.b64 	%rd28, %rd27, 2;
	add.s64 	%rd29, %rd2, %rd28;
	ld.global.f32 	%f44, [%rd29+4];
	mul.wide.s32 	%rd30, %r19, 4;
	add.s64 	%rd31, %rd24, %rd30;
	ld.global.f32 	%f45, [%rd31];
	fma.rn.f32 	%f46, %f44, %f45, %f43;
	ld.global.f32 	%f47, [%rd29+8];
	add.s64 	%rd32, %rd31, %rd30;
	ld.global.f32 	%f48, [%rd32];
	fma.rn.f32 	%f49, %f47, %f48, %f46;
	ld.global.f32 	%f50, [%rd29+12];
	add.s64 	%rd33, %rd32, %rd30;
	ld.global.f32 	%f51, [%rd33];
	fma.rn.f32 	%f67, %f50, %f51, %f49;
	add.s32 	%r41, %r41, 4;
$L__BB0_8:
	setp.eq.s32 	%p9, %r13, 0;
	@%p9 bra 	$L__BB0_13;
	setp.eq.s32 	%p10, %r13, 1;
	@%p10 bra 	$L__BB0_11;
	add.s32 	%r32, %r41, %r3;
	mul.wide.u32 	%rd34, %r32, 4;
	add.s64 	%rd35, %rd2, %rd34;
	ld.global.f32 	%f53, [%rd35];
	mad.lo.s32 	%r33, %r41, %r19, %r2;
	mul.wide.s32 	%rd36, %r33, 4;
	add.s64 	%rd37, %rd1, %rd36;
	ld.global.f32 	%f54, [%rd37];
	fma.rn.f32 	%f55, %f53, %f54, %f67;
	cvt.u64.u32 	%rd38, %r3;
	cvt.u64.u32 	%rd39, %r41;
	add.s64 	%rd40, %rd39, %rd38;
	shl.b64 	%rd41, %rd40, 2;
	add.s64 	%rd42, %rd2, %rd41;
	ld.global.f32 	%f56, [%rd42+4];
	mul.wide.s32 	%rd43, %r19, 4;
	add.s64 	%rd44, %rd37, %rd43;
	ld.global.f32 	%f57, [%rd44];
	fma.rn.f32 	%f67, %f56, %f57, %f55;
	add.s32 	%r41, %r41, 2;
$L__BB0_11:
	and.b32  	%r34, %r18, 1;
	setp.eq.b32 	%p11, %r34, 1;
	not.pred 	%p12, %p11;
	@%p12 bra 	$L__BB0_13;
	add.s32 	%r35, %r41, %r3;
	mul.wide.u32 	%rd45, %r35, 4;
	add.s64 	%rd46, %rd2, %rd45;
	ld.global.f32 	%f58, [%rd46];
	mad.lo.s32 	%r36, %r41, %r19, %r2;
	mul.wide.s32 	%rd47, %r36, 4;
	add.s64 	%rd48, %rd1, %rd47;
	ld.global.f32 	%f59, [%rd48];
	fma.rn.f32 	%f67, %f58, %f59, %f67;
$L__BB0_13:
	mad.lo.s32 	%r37, %r19, %r25, %r2;
	cvta.to.global.u64 	%rd49, %rd6;
	mul.wide.s32 	%rd50, %r37, 4;
	add.s64 	%rd51, %rd49, %rd50;
	st.global.f32 	[%rd51], %f67;
$L__BB0_14:
	ret;

}


// ===== COMPILED SASS (sm_100) =====

	.target	sm_100

	.elftype	@"ET_EXEC"


//--------------------- .note.nv.tkinfo           --------------------------
	.section	.note.nv.tkinfo,"",@"SHT_NOTE"
	.sectionflags	@"SHF_NOTE_NV_TKINFO"
	.tkinfo
        /*0018*/ 	.word	0x00000002
        /*0030*/ 	.string	""
        /*0030*/ 	.string	"ptxas"
        /*0030*/ 	.string	"Cuda compilation tools, release 13.0, V13.0.88"
        /*0030*/ 	.string	"Build cuda_13.0.r13.0/compiler.36424714_0"
        /*0030*/ 	.string	"-arch sm_100 -m 64 "



//--------------------- .note.nv.cuinfo           --------------------------
	.section	.note.nv.cuinfo,"",@"SHT_NOTE"
	.sectionflags	@"SHF_NOTE_NV_CUINFO"
        /*0018*/ 	.short	0x0002
        /*001a*/ 	.short	0x0064
        /*001c*/ 	.short	0x0082
	.zero		2


//--------------------- .nv.info                  --------------------------
	.section	.nv.info,"",@"SHT_CUDA_INFO"
	.align	4


	//----- nvinfo : EIATTR_REGCOUNT
	.align		4
        /*0000*/ 	.byte	0x04, 0x2f
        /*0002*/ 	.short	(.L_1 - .L_0)
	.align		4
.L_0:
        /*0004*/ 	.word	index@(_Z18matmul_cuda_kernelPfS_S_iii)
        /*0008*/ 	.word	0x00000020


	//----- nvinfo : EIATTR_FRAME_SIZE
	.align		4
.L_1:
        /*000c*/ 	.byte	0x04, 0x11
        /*000e*/ 	.short	(.L_3 - .L_2)
	.align		4
.L_2:
        /*0010*/ 	.word	index@(_Z18matmul_cuda_kernelPfS_S_iii)
        /*0014*/ 	.word	0x00000000


	//----- nvinfo : EIATTR_MIN_STACK_SIZE
	.align		4
.L_3:
        /*0018*/ 	.byte	0x04, 0x12
        /*001a*/ 	.short	(.L_5 - .L_4)
	.align		4
.L_4:
        /*001c*/ 	.word	index@(_Z18matmul_cuda_kernelPfS_S_iii)
        /*0020*/ 	.word	0x00000000
.L_5:


//--------------------- .nv.compat                --------------------------
	.section	.nv.compat,"",@"SHT_CUDA_COMPAT_INFO"
	.align	4
        /*0000*/ 	.byte	0x02, 0x09, 0x00, 0x00, 0x02, 0x02, 0x01, 0x00, 0x02, 0x05, 0x05, 0x00, 0x03, 0x07, 0x01, 0x01
        /*0010*/ 	.byte	0x02, 0x03, 0x00, 0x00, 0x02, 0x06, 0x01, 0x00, 0x04, 0x0b, 0x08, 0x00, 0x09, 0x00, 0x00, 0x00
        /*0020*/ 	.byte	0x00, 0x00, 0x00, 0x00


//--------------------- .nv.info._Z18matmul_cuda_kernelPfS_S_iii --------------------------
	.section	.nv.info._Z18matmul_cuda_kernelPfS_S_iii,"",@"SHT_CUDA_INFO"
	.sectionflags	@""
	.align	4


	//----- nvinfo : EIATTR_CUDA_API_VERSION
	.align		4
        /*0000*/ 	.byte	0x04, 0x37
        /*0002*/ 	.short	(.L_7 - .L_6)
.L_6:
        /*0004*/ 	.word	0x00000082


	//----- nvinfo : EIATTR_KPARAM_INFO
	.align		4
.L_7:
        /*0008*/ 	.byte	0x04, 0x17
        /*000a*/ 	.short	(.L_9 - .L_8)
.L_8:
        /*000c*/ 	.word	0x00000000
        /*0010*/ 	.short	0x0005
        /*0012*/ 	.short	0x0020
        /*0014*/ 	.byte	0x00, 0xf0, 0x11, 0x00


	//----- nvinfo : EIATTR_KPARAM_INFO
	.align		4
.L_9:
        /*0018*/ 	.byte	0x04, 0x17
        /*001a*/ 	.short	(.L_11 - .L_10)
.L_10:
        /*001c*/ 	.word	0x00000000
        /*0020*/ 	.short	0x0004
        /*0022*/ 	.short	0x001c
        /*0024*/ 	.byte	0x00, 0xf0, 0x11, 0x00


	//----- nvinfo : EIATTR_KPARAM_INFO
	.align		4
.L_11:
        /*0028*/ 	.byte	0x04, 0x17
        /*002a*/ 	.short	(.L_13 - .L_12)
.L_12:
        /*002c*/ 	.word	0x00000000
        /*0030*/ 	.short	0x0003
        /*0032*/ 	.short	0x0018
        /*0034*/ 	.byte	0x00, 0xf0, 0x11, 0x00


	//----- nvinfo : EIATTR_KPARAM_INFO
	.align		4
.L_13:
        /*0038*/ 	.byte	0x04, 0x17
        /*003a*/ 	.short	(.L_15 - .L_14)
.L_14:
        /*003c*/ 	.word	0x00000000
        /*0040*/ 	.short	0x0002
        /*0042*/ 	.short	0x0010
        /*0044*/ 	.byte	0x00, 0xf5, 0x21, 0x00


	//----- nvinfo : EIATTR_KPARAM_INFO
	.align		4
.L_15:
        /*0048*/ 	.byte	0x04, 0x17
        /*004a*/ 	.short	(.L_17 - .L_16)
.L_16:
        /*004c*/ 	.word	0x00000000
        /*0050*/ 	.short	0x0001
        /*0052*/ 	.short	0x0008
        /*0054*/ 	.byte	0x00, 0xf5, 0x21, 0x00


	//----- nvinfo : EIATTR_KPARAM_INFO
	.align		4
.L_17:
        /*0058*/ 	.byte	0x04, 0x17
        /*005a*/ 	.short	(.L_19 - .L_18)
.L_18:
        /*005c*/ 	.word	0x00000000
        /*0060*/ 	.short	0x0000
        /*0062*/ 	.short	0x0000
        /*0064*/ 	.byte	0x00, 0xf5, 0x21, 0x00


	//----- nvinfo : EIATTR_SPARSE_MMA_MASK
	.align		4
.L_19:
        /*0068*/ 	.byte	0x03, 0x50
        /*006a*/ 	.short	0x0000


	//----- nvinfo : EIATTR_MAXREG_COUNT
	.align		4
        /*006c*/ 	.byte	0x03, 0x1b
        /*006e*/ 	.short	0x00ff


	//----- nvinfo : EIATTR_MERCURY_ISA_VERSION
	.align		4
        /*0070*/ 	.byte	0x03, 0x5f
        /*0072*/ 	.short	0x0101


	//----- nvinfo : EIATTR_VRC_CTA_INIT_COUNT
	.align		4
        /*0074*/ 	.byte	0x02, 0x4a
	.zero		1
	.zero		1


	//----- nvinfo : EIATTR_EXIT_INSTR_OFFSETS
	.align		4
        /*0078*/ 	.byte	0x04, 0x1c
        /*007a*/ 	.short	(.L_21 - .L_20)


	//   ....[0]....
.L_20:
        /*007c*/ 	.word	0x000000d0


	//   ....[1]....
        /*0080*/ 	.word	0x000008f0


	//----- nvinfo : EIATTR_CBANK_PARAM_SIZE
	.align		4
.L_21:
        /*0084*/ 	.byte	0x03, 0x19
        /*0086*/ 	.short	0x0024


	//----- nvinfo : EIATTR_PARAM_CBANK
	.align		4
        /*0088*/ 	.byte	0x04, 0x0a
        /*008a*/ 	.short	(.L_23 - .L_22)
	.align		4
.L_22:
        /*008c*/ 	.word	index@(.nv.constant0._Z18matmul_cuda_kernelPfS_S_iii)
        /*0090*/ 	.short	0x0380
        /*0092*/ 	.short	0x0024


	//----- nvinfo : EIATTR_SW_WAR
	.align		4
.L_23:
        /*0094*/ 	.byte	0x04, 0x36
        /*0096*/ 	.short	(.L_25 - .L_24)
.L_24:
        /*0098*/ 	.word	0x00000008
.L_25:


//--------------------- .nv.callgraph             --------------------------
	.section	.nv.callgraph,"",@"SHT_CUDA_CALLGRAPH"
	.align	4
	.sectionentsize	8
	.align		4
        /*0000*/ 	.word	0x00000000
	.align		4
        /*0004*/ 	.word	0xffffffff
	.align		4
        /*0008*/ 	.word	0x00000000
	.align		4
        /*000c*/ 	.word	0xfffffffe
	.align		4
        /*0010*/ 	.word	0x00000000
	.align		4
        /*0014*/ 	.word	0xfffffffd
	.align		4
        /*0018*/ 	.word	0x00000000
	.align		4
        /*001c*/ 	.word	0xfffffffc


//--------------------- .text._Z18matmul_cuda_kernelPfS_S_iii --------------------------
	.section	.text._Z18matmul_cuda_kernelPfS_S_iii,"ax",@progbits
	.align	128
        .global         _Z18matmul_cuda_kernelPfS_S_iii
        .type           _Z18matmul_cuda_kernelPfS_S_iii,@function
        .size           _Z18matmul_cuda_kernelPfS_S_iii,(.L_x_5 - _Z18matmul_cuda_kernelPfS_S_iii)
        .other          _Z18matmul_cuda_kernelPfS_S_iii,@"STO_CUDA_ENTRY STV_DEFAULT"
_Z18matmul_cuda_kernelPfS_S_iii:
.text._Z18matmul_cuda_kernelPfS_S_iii:
[----:B------:R-:W-:Y:S01]  /*0000*/  LDC R1, c[0x0][0x37c] ;  /* 0x0000df00ff017b82 */ /* 0x000fe20000000800 */
[----:B------:R-:W0:Y:S07]  /*0010*/  S2R R3, SR_TID.Y ;  /* 0x0000000000037919 */ /* 0x000e2e0000002200 */
[----:B------:R-:W0:Y:S01]  /*0020*/  S2UR UR4, SR_CTAID.Y ;  /* 0x00000000000479c3 */ /* 0x000e220000002600 */
[----:B------:R-:W1:Y:S01]  /*0030*/  LDCU UR6, c[0x0][0x398] ;  /* 0x00007300ff0677ac */ /* 0x000e620008000800 */
[----:B------:R-:W2:Y:S06]  /*0040*/  S2R R5, SR_TID.X ;  /* 0x0000000000057919 */ /* 0x000eac0000002100 */
[----:B------:R-:W0:Y:S08]  /*0050*/  LDC R0, c[0x0][0x364] ;  /* 0x0000d900ff007b82 */ /* 0x000e300000000800 */
[----:B------:R-:W2:Y:S08]  /*0060*/  S2UR UR5, SR_CTAID.X ;  /* 0x00000000000579c3 */ /* 0x000eb00000002500 */
[----:B------:R-:W2:Y:S08]  /*0070*/  LDC R16, c[0x0][0x360] ;  /* 0x0000d800ff107b82 */ /* 0x000eb00000000800 */
[----:B------:R-:W3:Y:S01]  /*0080*/  LDC R17, c[0x0][0x3a0] ;  /* 0x0000e800ff117b82 */ /* 0x000ee20000000800 */
[----:B0-----:R-:W-:-:S05]  /*0090*/  IMAD R0, R0, UR4, R3 ;  /* 0x0000000400007c24 */ /* 0x001fca000f8e0203 */
[----:B-1----:R-:W-:Y:S01]  /*00a0*/  ISETP.GE.AND P0, PT, R0, UR6, PT ;  /* 0x0000000600007c0c */ /* 0x002fe2000bf06270 */
[----:B--2---:R-:W-:-:S05]  /*00b0*/  IMAD R16, R16, UR5, R5 ;  /* 0x0000000510107c24 */ /* 0x004fca000f8e0205 */
[----:B---3--:R-:W-:-:S13]  /*00c0*/  ISETP.GE.OR P0, PT, R16, R17, P0 ;  /* 0x000000111000720c */ /* 0x008fda0000706670 */
[----:B------:R-:W-:Y:S05]  /*00d0*/  @P0 EXIT ;  /* 0x000000000000094d */ /* 0x000fea0003800000 */
[----:B------:R-:W0:Y:S01]  /*00e0*/  LDC R19, c[0x0][0x39c] ;  /* 0x0000e700ff137b82 */ /* 0x000e220000000800 */
[----:B------:R-:W1:Y:S01]  /*00f0*/  LDCU.64 UR4, c[0x0][0x358] ;  /* 0x00006b00ff0477ac */ /* 0x000e620008000a00 */
[----:B------:R-:W-:Y:S01]  /*0100*/  HFMA2 R24, -RZ, RZ, 0, 0 ;  /* 0x00000000ff187431 */ /* 0x000fe200000001ff */
[----:B0-----:R-:W-:-:S13]  /*0110*/  ISETP.GE.AND P0, PT, R19, 0x1, PT ;  /* 0x000000011300780c */ /* 0x001fda0003f06270 */
[----:B-1----:R-:W-:Y:S05]  /*0120*/  @!P0 BRA `(.L_x_0) ;  /* 0x0000000400e08947 */ /* 0x002fea0003800000 */
[C---:B------:R-:W-:Y:S01]  /*0130*/  ISETP.GE.U32.AND P1, PT, R19.reuse, 0x8, PT ;  /* 0x000000081300780c */ /* 0x040fe20003f26070 */
[----:B------:R-:W-:Y:S01]  /*0140*/  IMAD R20, R0, R19, RZ ;  /* 0x0000001300147224 */ /* 0x000fe200078e02ff */
[----:B------:R-:W-:Y:S02]  /*0150*/  LOP3.LUT R27, R19, 0x7, RZ, 0xc0, !PT ;  /* 0x00000007131b7812 */ /* 0x000fe400078ec0ff */
[----:B------:R-:W-:Y:S02]  /*0160*/  MOV R24, RZ ;  /* 0x000000ff00187202 */ /* 0x000fe40000000f00 */
[----:B------:R-:W-:Y:S02]  /*0170*/  ISETP.NE.AND P0, PT, R27, RZ, PT ;  /* 0x000000ff1b00720c */ /* 0x000fe40003f05270 */
[----:B------:R-:W-:-:S05]  /*0180*/  MOV R21, RZ ;  /* 0x000000ff00157202 */ /* 0x000fca0000000f00 */
[----:B------:R-:W-:Y:S06]  /*0190*/  @!P1 BRA `(.L_x_1) ;  /* 0x0000000000c49947 */ /* 0x000fec0003800000 */
[----:B------:R-:W0:Y:S01]  /*01a0*/  LDC.64 R2, c[0x0][0x380] ;  /* 0x0000e000ff027b82 */ /* 0x000e220000000a00 */
[----:B------:R-:W-:Y:S02]  /*01b0*/  LOP3.LUT R21, R19, 0x7ffffff8, RZ, 0xc0, !PT ;  /* 0x7ffffff813157812 */ /* 0x000fe400078ec0ff */
[----:B------:R-:W-:Y:S02]  /*01c0*/  MOV R24, RZ ;  /* 0x000000ff00187202 */ /* 0x000fe40000000f00 */
[----:B------:R-:W-:Y:S02]  /*01d0*/  MOV R18, R16 ;  /* 0x0000001000127202 */ /* 0x000fe40000000f00 */
[----:B------:R-:W-:Y:S01]  /*01e0*/  IADD3 R22, PT, PT, -R21, RZ, RZ ;  /* 0x000000ff15167210 */ /* 0x000fe20007ffe1ff */
[----:B0-----:R-:W-:-:S03]  /*01f0*/  IMAD.WIDE.U32 R2, R20, 0x4, R2 ;  /* 0x0000000414027825 */ /* 0x001fc600078e0002 */
[----:B------:R-:W-:-:S04]  /*0200*/  IADD3 R4, P1, PT, R2, 0x10, RZ ;  /* 0x0000001002047810 */ /* 0x000fc80007f3e0ff */
[----:B------:R-:W-:-:S09]  /*0210*/  IADD3.X R5, PT, PT, RZ, R3, RZ, P1, !PT ;  /* 0x00000003ff057210 */ /* 0x000fd20000ffe4ff */
.L_x_2:
[----:B------:R-:W0:Y:S01]  /*0220*/  LDC.64 R14, c[0x0][0x388] ;  /* 0x0000e200ff0e7b82 */ /* 0x000e220000000a00 */
[----:B------:R-:W-:Y:S02]  /*0230*/  MOV R2, R4 ;  /* 0x0000000400027202 */ /* 0x000fe40000000f00 */
[----:B------:R-:W-:-:S05]  /*0240*/  MOV R3, R5 ;  /* 0x0000000500037202 */ /* 0x000fca0000000f00 */
[----:B------:R-:W2:Y:S04]  /*0250*/  LDG.E R25, desc[UR4][R2.64+-0x10] ;  /* 0xfffff00402197981 */ /* 0x000ea8000c1e1900 */
[----:B------:R-:W3:Y:S04]  /*0260*/  LDG.E R23, desc[UR4][R2.64+-0xc] ;  /* 0xfffff40402177981 */ /* 0x000ee8000c1e1900 */
[----:B------:R-:W4:Y:S04]  /*0270*/  LDG.E R29, desc[UR4][R2.64+-0x8] ;  /* 0xfffff804021d7981 */ /* 0x000f28000c1e1900 */
[----:B------:R-:W5:Y:S01]  /*0280*/  LDG.E R28, desc[UR4][R2.64+-0x4] ;  /* 0xfffffc04021c7981 */ /* 0x000f62000c1e1900 */
[----:B0-----:R-:W-:-:S05]  /*0290*/  IMAD.WIDE R14, R18, 0x4, R14 ;  /* 0x00000004120e7825 */ /* 0x001fca00078e020e */
[----:B------:R0:W2:Y:S01]  /*02a0*/  LDG.E R26, desc[UR4][R14.64] ;  /* 0x000000040e1a7981 */ /* 0x0000a2000c1e1900 */
[----:B------:R-:W-:-:S04]  /*02b0*/  IMAD.WIDE R12, R17, 0x4, R14 ;  /* 0x00000004110c7825 */ /* 0x000fc800078e020e */
[C---:B------:R-:W-:Y:S02]  /*02c0*/  IMAD.WIDE R4, R17.reuse, 0x4, R12 ;  /* 0x0000000411047825 */ /* 0x040fe400078e020c */
[----:B------:R-:W3:Y:S02]  /*02d0*/  LDG.E R12, desc[UR4][R12.64] ;  /* 0x000000040c0c7981 */ /* 0x000ee4000c1e1900 */
[C---:B------:R-:W-:Y:S02]  /*02e0*/  IMAD.WIDE R8, R17.reuse, 0x4, R4 ;  /* 0x0000000411087825 */ /* 0x040fe400078e0204 */
[----:B------:R-:W4:Y:S02]  /*02f0*/  LDG.E R4, desc[UR4][R4.64] ;  /* 0x0000000404047981 */ /* 0x000f24000c1e1900 */
[C---:B------:R-:W-:Y:S02]  /*0300*/  IMAD.WIDE R6, R17.reuse, 0x4, R8 ;  /* 0x0000000411067825 */ /* 0x040fe400078e0208 */
[----:B------:R-:W5:Y:S02]  /*0310*/  LDG.E R8, desc[UR4][R8.64] ;  /* 0x0000000408087981 */ /* 0x000f64000c1e1900 */
[----:B------:R-:W-:-:S02]  /*0320*/  IMAD.WIDE R10, R17, 0x4, R6 ;  /* 0x00000004110a7825 */ /* 0x000fc400078e0206 */
[----:B------:R-:W5:Y:S04]  /*0330*/  LDG.E R5, desc[UR4][R2.64] ;  /* 0x0000000402057981 */ /* 0x000f68000c1e1900 */
[----:B------:R-:W5:Y:S01]  /*0340*/  LDG.E R6, desc[UR4][R6.64] ;  /* 0x0000000406067981 */ /* 0x000f62000c1e1900 */
[----:B0-----:R-:W-:-:S03]  /*0350*/  IMAD.WIDE R14, R17, 0x4, R10 ;  /* 0x00000004110e7825 */ /* 0x001fc600078e020a */
[----:B------:R-:W5:Y:S04]  /*0360*/  LDG.E R10, desc[UR4][R10.64] ;  /* 0x000000040a0a7981 */ /* 0x000f68000c1e1900 */
[----:B------:R-:W5:Y:S04]  /*0370*/  LDG.E R13, desc[UR4][R14.64] ;  /* 0x000000040e0d7981 */ /* 0x000f68000c1e1900 */
[----:B------:R-:W5:Y:S04]  /*0380*/  LDG.E R7, desc[UR4][R2.64+0x4] ;  /* 0x0000040402077981 */ /* 0x000f68000c1e1900 */
[----:B------:R-:W5:Y:S01]  /*0390*/  LDG.E R9, desc[UR4][R2.64+0xc] ;  /* 0x00000c0402097981 */ /* 0x000f62000c1e1900 */
[----:B--2---:R-:W-:Y:S01]  /*03a0*/  FFMA R26, R25, R26, R24 ;  /* 0x0000001a191a7223 */ /* 0x004fe20000000018 */
[----:B------:R-:W-:-:S02]  /*03b0*/  IMAD.WIDE R24, R17, 0x4, R14 ;  /* 0x0000000411187825 */ /* 0x000fc400078e020e */
[----:B------:R-:W2:Y:S04]  /*03c0*/  LDG.E R14, desc[UR4][R2.64+0x8] ;  /* 0x00000804020e7981 */ /* 0x000ea8000c1e1900 */
[----:B------:R-:W2:Y:S01]  /*03d0*/  LDG.E R24, desc[UR4][R24.64] ;  /* 0x0000000418187981 */ /* 0x000ea2000c1e1900 */
[----:B---3--:R-:W-:Y:S01]  /*03e0*/  FFMA R12, R23, R12, R26 ;  /* 0x0000000c170c7223 */ /* 0x008fe2000000001a */
[----:B------:R-:W-:-:S03]  /*03f0*/  IADD3 R22, PT, PT, R22, 0x8, RZ ;  /* 0x0000000816167810 */ /* 0x000fc60007ffe0ff */
[----:B----4-:R-:W-:Y:S01]  /*0400*/  FFMA R29, R29, R4, R12 ;  /* 0x000000041d1d7223 */ /* 0x010fe2000000000c */
[----:B------:R-:W-:-:S03]  /*0410*/  ISETP.NE.AND P1, PT, R22, RZ, PT ;  /* 0x000000ff1600720c */ /* 0x000fc60003f25270 */
[----:B-----5:R-:W-:Y:S01]  /*0420*/  FFMA R8, R28, R8, R29 ;  /* 0x000000081c087223 */ /* 0x020fe2000000001d */
[----:B------:R-:W-:-:S03]  /*0430*/  IADD3 R4, P2, PT, R2, 0x20, RZ ;  /* 0x0000002002047810 */ /* 0x000fc60007f5e0ff */
[----:B------:R-:W-:Y:S01]  /*0440*/  FFMA R6, R5, R6, R8 ;  /* 0x0000000605067223 */ /* 0x000fe20000000008 */
[----:B------:R-:W-:Y:S02]  /*0450*/  IADD3.X R5, PT, PT, RZ, R3, RZ, P2, !PT ;  /* 0x00000003ff057210 */ /* 0x000fe400017fe4ff */
[----:B------:R-:W-:Y:S01]  /*0460*/  LEA R18, R17, R18, 0x3 ;  /* 0x0000001211127211 */ /* 0x000fe200078e18ff */
[----:B------:R-:W-:-:S04]  /*0470*/  FFMA R7, R7, R10, R6 ;  /* 0x0000000a07077223 */ /* 0x000fc80000000006 */
[----:B--2---:R-:W-:-:S04]  /*0480*/  FFMA R14, R14, R13, R7 ;  /* 0x0000000d0e0e7223 */ /* 0x004fc80000000007 */
[----:B------:R-:W-:Y:S01]  /*0490*/  FFMA R24, R9, R24, R14 ;  /* 0x0000001809187223 */ /* 0x000fe2000000000e */
[----:B------:R-:W-:Y:S06]  /*04a0*/  @P1 BRA `(.L_x_2) ;  /* 0xfffffffc005c1947 */ /* 0x000fec000383ffff */
.L_x_1:
[----:B------:R-:W-:Y:S05]  /*04b0*/  @!P0 BRA `(.L_x_0) ;  /* 0x0000000000fc8947 */ /* 0x000fea0003800000 */
[----:B------:R-:W-:Y:S02]  /*04c0*/  ISETP.GE.U32.AND P1, PT, R27, 0x4, PT ;  /* 0x000000041b00780c */ /* 0x000fe40003f26070 */
[----:B------:R-:W-:-:S04]  /*04d0*/  LOP3.LUT R14, R19, 0x3, RZ, 0xc0, !PT ;  /* 0x00000003130e7812 */ /* 0x000fc800078ec0ff */
[----:B------:R-:W-:-:S07]  /*04e0*/  ISETP.NE.AND P0, PT, R14, RZ, PT ;  /* 0x000000ff0e00720c */ /* 0x000fce0003f05270 */
[----:B------:R-:W-:Y:S06]  /*04f0*/  @!P1 BRA `(.L_x_3) ;  /* 0x00000000006c9947 */ /* 0x000fec0003800000 */
[----:B------:R-:W0:Y:S01]  /*0500*/  LDC.64 R4, c[0x0][0x388] ;  /* 0x0000e200ff047b82 */ /* 0x000e220000000a00 */
[----:B------:R-:W1:Y:S01]  /*0510*/  LDCU.64 UR6, c[0x0][0x380] ;  /* 0x00007000ff0677ac */ /* 0x000e620008000a00 */
[----:B------:R-:W-:Y:S01]  /*0520*/  IMAD R7, R21, R17, R16 ;  /* 0x0000001115077224 */ /* 0x000fe200078e0210 */
[CC--:B------:R-:W-:Y:S02]  /*0530*/  IADD3 R3, PT, PT, R20.reuse, R21.reuse, RZ ;  /* 0x0000001514037210 */ /* 0x0c0fe40007ffe0ff */
[----:B------:R-:W-:-:S03]  /*0540*/  IADD3 R8, P1, PT, R20, R21, RZ ;  /* 0x0000001514087210 */ /* 0x000fc60007f3e0ff */
[----:B------:R-:W2:Y:S01]  /*0550*/  LDC.64 R12, c[0x0][0x380] ;  /* 0x0000e000ff0c7b82 */ /* 0x000ea20000000a00 */
[----:B0-----:R-:W-:-:S04]  /*0560*/  IMAD.WIDE R4, R7, 0x4, R4 ;  /* 0x0000000407047825 */ /* 0x001fc800078e0204 */
[----:B------:R-:W-:Y:S02]  /*0570*/  IMAD.WIDE R6, R17, 0x4, R4 ;  /* 0x0000000411067825 */ /* 0x000fe400078e0204 */
[----:B------:R-:W3:Y:S02]  /*0580*/  LDG.E R4, desc[UR4][R4.64] ;  /* 0x0000000404047981 */ /* 0x000ee4000c1e1900 */
[----:B--2---:R-:W-:Y:S01]  /*0590*/  IMAD.WIDE.U32 R12, R3, 0x4, R12 ;  /* 0x00000004030c7825 */ /* 0x004fe200078e000c */
[----:B------:R-:W-:Y:S02]  /*05a0*/  IADD3.X R3, PT, PT, RZ, RZ, RZ, P1, !PT ;  /* 0x000000ffff037210 */ /* 0x000fe40000ffe4ff */
[----:B-1----:R-:W-:-:S03]  /*05b0*/  LEA R2, P1, R8, UR6, 0x2 ;  /* 0x0000000608027c11 */ /* 0x002fc6000f8210ff */
[----:B------:R-:W3:Y:S01]  /*05c0*/  LDG.E R13, desc[UR4][R12.64] ;  /* 0x000000040c0d7981 */ /* 0x000ee2000c1e1900 */
[----:B------:R-:W-:Y:S01]  /*05d0*/  LEA.HI.X R3, R8, UR7, R3, 0x2, P1 ;  /* 0x0000000708037c11 */ /* 0x000fe200088f1403 */
[C---:B------:R-:W-:Y:S02]  /*05e0*/  IMAD.WIDE R8, R17.reuse, 0x4, R6 ;  /* 0x0000000411087825 */ /* 0x040fe400078e0206 */
[----:B------:R-:W2:Y:S04]  /*05f0*/  LDG.E R6, desc[UR4][R6.64] ;  /* 0x0000000406067981 */ /* 0x000ea8000c1e1900 */
[----:B------:R-:W2:Y:S01]  /*0600*/  LDG.E R15, desc[UR4][R2.64+0x4] ;  /* 0x00000404020f7981 */ /* 0x000ea2000c1e1900 */
[----:B------:R-:W-:-:S03]  /*0610*/  IMAD.WIDE R10, R17, 0x4, R8 ;  /* 0x00000004110a7825 */ /* 0x000fc600078e0208 */
[----:B------:R-:W4:Y:S04]  /*0620*/  LDG.E R22, desc[UR4][R8.64] ;  /* 0x0000000408167981 */ /* 0x000f28000c1e1900 */
[----:B------:R-:W4:Y:S04]  /*0630*/  LDG.E R18, desc[UR4][R2.64+0x8] ;  /* 0x0000080402127981 */ /* 0x000f28000c1e1900 */
[----:B------:R-:W5:Y:S04]  /*0640*/  LDG.E R26, desc[UR4][R2.64+0xc] ;  /* 0x00000c04021a7981 */ /* 0x000f68000c1e1900 */
[----:B------:R-:W5:Y:S01]  /*0650*/  LDG.E R10, desc[UR4][R10.64] ;  /* 0x000000040a0a7981 */ /* 0x000f62000c1e1900 */
[----:B------:R-:W-:Y:S01]  /*0660*/  IADD3 R21, PT, PT, R21, 0x4, RZ ;  /* 0x0000000415157810 */ /* 0x000fe20007ffe0ff */
[----:B---3--:R-:W-:-:S04]  /*0670*/  FFMA R24, R13, R4, R24 ;  /* 0x000000040d187223 */ /* 0x008fc80000000018 */
[----:B--2---:R-:W-:-:S04]  /*0680*/  FFMA R15, R15, R6, R24 ;  /* 0x000000060f0f7223 */ /* 0x004fc80000000018 */
[----:B----4-:R-:W-:-:S04]  /*0690*/  FFMA R15, R18, R22, R15 ;  /* 0x00000016120f7223 */ /* 0x010fc8000000000f */
[----:B-----5:R-:W-:-:S07]  /*06a0*/  FFMA R24, R26, R10, R15 ;  /* 0x0000000a1a187223 */ /* 0x020fce000000000f */
.L_x_3:
[----:B------:R-:W-:Y:S05]  /*06b0*/  @!P0 BRA `(.L_x_0) ;  /* 0x00000000007c8947 */ /* 0x000fea0003800000 */
[----:B------:R-:W-:Y:S01]  /*06c0*/  ISETP.NE.AND P1, PT, R14, 0x1, PT ;  /* 0x000000010e00780c */ /* 0x000fe20003f25270 */
[----:B------:R-:W0:Y:S01]  /*06d0*/  LDC.64 R10, c[0x0][0x380] ;  /* 0x0000e000ff0a7b82 */ /* 0x000e220000000a00 */
[----:B------:R-:W-:-:S04]  /*06e0*/  LOP3.LUT R19, R19, 0x1, RZ, 0xc0, !PT ;  /* 0x0000000113137812 */ /* 0x000fc800078ec0ff */
[----:B------:R-:W-:-:S03]  /*06f0*/  ISETP.NE.U32.AND P0, PT, R19, 0x1, PT ;  /* 0x000000011300780c */ /* 0x000fc60003f05070 */
[----:B------:R-:W1:Y:S04]  /*0700*/  LDC.64 R8, c[0x0][0x388] ;  /* 0x0000e200ff087b82 */ /* 0x000e680000000a00 */
[CC--:B------:R-:W-:Y:S02]  /*0710*/  @P1 IADD3 R13, PT, PT, R20.reuse, R21.reuse, RZ ;  /* 0x00000015140d1210 */ /* 0x0c0fe40007ffe0ff */
[----:B------:R-:W-:Y:S02]  /*0720*/  @P1 IADD3 R12, P2, PT, R20, R21, RZ ;  /* 0x00000015140c1210 */ /* 0x000fe40007f5e0ff */
[----:B------:R-:W2:Y:S02]  /*0730*/  @P1 LDC.64 R2, c[0x0][0x380] ;  /* 0x0000e000ff021b82 */ /* 0x000ea40000000a00 */
[----:B------:R-:W-:-:S06]  /*0740*/  @P1 IADD3.X R14, PT, PT, RZ, RZ, RZ, P2, !PT ;  /* 0x000000ffff0e1210 */ /* 0x000fcc00017fe4ff */
[----:B------:R-:W3:Y:S01]  /*0750*/  LDC.64 R4, c[0x0][0x380] ;  /* 0x0000e000ff047b82 */ /* 0x000ee20000000a00 */
[----:B0-----:R-:W-:-:S04]  /*0760*/  @P1 IMAD.WIDE.U32 R10, R13, 0x4, R10 ;  /* 0x000000040d0a1825 */ /* 0x001fc800078e000a */
[C---:B------:R-:W-:Y:S01]  /*0770*/  @P1 IMAD R13, R21.reuse, R17, R16 ;  /* 0x00000011150d1224 */ /* 0x040fe200078e0210 */
[----:B------:R-:W-:Y:S01]  /*0780*/  @P1 IADD3 R21, PT, PT, R21, 0x2, RZ ;  /* 0x0000000215151810 */ /* 0x000fe20007ffe0ff */
[----:B------:R-:W4:Y:S01]  /*0790*/  @P1 LDG.E R11, desc[UR4][R10.64] ;  /* 0x000000040a0b1981 */ /* 0x000f22000c1e1900 */
[----:B------:R-:W0:Y:S01]  /*07a0*/  LDC.64 R6, c[0x0][0x388] ;  /* 0x0000e200ff067b82 */ /* 0x000e220000000a00 */
[----:B-1----:R-:W-:Y:S01]  /*07b0*/  @P1 IMAD.WIDE R8, R13, 0x4, R8 ;  /* 0x000000040d081825 */ /* 0x002fe200078e0208 */
[----:B------:R-:W-:Y:S02]  /*07c0*/  @!P0 IADD3 R15, PT, PT, R20, R21, RZ ;  /* 0x00000015140f8210 */ /* 0x000fe40007ffe0ff */
[----:B--2---:R-:W-:Y:S01]  /*07d0*/  @P1 LEA R2, P2, R12, R2, 0x2 ;  /* 0x000000020c021211 */ /* 0x004fe200078410ff */
[----:B------:R-:W-:-:S03]  /*07e0*/  @!P0 IMAD R21, R21, R17, R16 ;  /* 0x0000001115158224 */ /* 0x000fc600078e0210 */
[----:B------:R-:W-:Y:S01]  /*07f0*/  @P1 LEA.HI.X R3, R12, R3, R14, 0x2, P2 ;  /* 0x000000030c031211 */ /* 0x000fe200010f140e */
[----:B------:R-:W-:Y:S01]  /*0800*/  @P1 IMAD.WIDE R12, R17, 0x4, R8 ;  /* 0x00000004110c1825 */ /* 0x000fe200078e0208 */
[----:B------:R-:W4:Y:S03]  /*0810*/  @P1 LDG.E R14, desc[UR4][R8.64] ;  /* 0x00000004080e1981 */ /* 0x000f26000c1e1900 */
[----:B---3--:R-:W-:Y:S01]  /*0820*/  @!P0 IMAD.WIDE.U32 R4, R15, 0x4, R4 ;  /* 0x000000040f048825 */ /* 0x008fe200078e0004 */
[----:B------:R-:W2:Y:S04]  /*0830*/  @P1 LDG.E R2, desc[UR4][R2.64+0x4] ;  /* 0x0000040402021981 */ /* 0x000ea8000c1e1900 */
[----:B------:R-:W2:Y:S01]  /*0840*/  @P1 LDG.E R12, desc[UR4][R12.64] ;  /* 0x000000040c0c1981 */ /* 0x000ea2000c1e1900 */
[----:B0-----:R-:W-:-:S03]  /*0850*/  @!P0 IMAD.WIDE R6, R21, 0x4, R6 ;  /* 0x0000000415068825 */ /* 0x001fc600078e0206 */
[----:B------:R-:W3:Y:S04]  /*0860*/  @!P0 LDG.E R5, desc[UR4][R4.64] ;  /* 0x0000000404058981 */ /* 0x000ee8000c1e1900 */
[----:B------:R-:W3:Y:S01]  /*0870*/  @!P0 LDG.E R6, desc[UR4][R6.64] ;  /* 0x0000000406068981 */ /* 0x000ee2000c1e1900 */
[----:B----4-:R-:W-:-:S04]  /*0880*/  @P1 FFMA R11, R11, R14, R24 ;  /* 0x0000000e0b0b1223 */ /* 0x010fc80000000018 */
[----:B--2---:R-:W-:-:S04]  /*0890*/  @P1 FFMA R24, R2, R12, R11 ;  /* 0x0000000c02181223 */ /* 0x004fc8000000000b */
[----:B---3--:R-:W-:-:S07]  /*08a0*/  @!P0 FFMA R24, R5, R6, R24 ;  /* 0x0000000605188223 */ /* 0x008fce0000000018 */
.L_x_0:
[----:B------:R-:W0:Y:S01]  /*08b0*/  LDC.64 R2, c[0x0][0x390] ;  /* 0x0000e400ff027b82 */ /* 0x000e220000000a00 */
[----:B------:R-:W-:-:S04]  /*08c0*/  IMAD R17, R0, R17, R16 ;  /* 0x0000001100117224 */ /* 0x000fc800078e0210 */
[----:B0-----:R-:W-:-:S05]  /*08d0*/  IMAD.WIDE R2, R17, 0x4, R2 ;  /* 0x0000000411027825 */ /* 0x001fca00078e0202 */
[----:B------:R-:W-:Y:S01]  /*08e0*/  STG.E desc[UR4][R2.64], R24 ;  /* 0x0000001802007986 */ /* 0x000fe2000c101904 */
[----:B------:R-:W-:Y:S05]  /*08f0*/  EXIT ;  /* 0x000000000000794d */ /* 0x000fea0003800000 */
.L_x_4:
[----:B------:R-:W-:-:S00]  /*0900*/  BRA `(.L_x_4) ;  /* 0xfffffffc00fc7947 */ /* 0x000fc0000383ffff */
[----:B------:R-:W-:-:S00]  /*0910*/  NOP ;  /* 0x0000000000007918 */ /* 0x000fc00000000000 */
        /* <DEDUP_REMOVED lines=14> */
.L_x_5:


//--------------------- .nv.shared.reserved.0     --------------------------
	.section	.nv.shared.reserved.0,"aw",@nobits
	.weak		__nv_reservedSMEM_offset_0_alias
	.size		__nv_reservedSMEM_offset_0_alias, 0, 64
	.other		__nv_reservedSMEM_offset_0_alias,@"STO_CUDA_RESERVED_SHARED STV_DEFAULT"
__nv_reservedSMEM_offset_0_alias:
	.zero		0
	.zero		64


//--------------------- .nv.constant0._Z18matmul_cuda_kernelPfS_S_iii --------------------------
	.section	.nv.constant0._Z18matmul_cuda_kernelPfS_S_iii,"a",@progbits
	.sectionflags	@""
	.align	4
.nv.constant0._Z18matmul_cuda_kernelPfS_S_iii:
	.zero		932


//--------------------- SYMBOLS --------------------------

	.type		.nv.reservedSmem.offset0,@object
	.size		.nv.reservedSmem.offset0,0x4
